	.headerflags	@"EF_CUDA_TEXMODE_UNIFIED EF_CUDA_64BIT_ADDRESS EF_CUDA_ACCELERATORS EF_CUDA_SM90 EF_CUDA_VIRTUAL_SM(EF_CUDA_SM90)"
	.elftype	@"ET_EXEC"


//--------------------- .nv.info                  --------------------------
	.section	.nv.info,"",@"SHT_CUDA_INFO"
	.align	4


	//----- nvinfo : EIATTR_REGCOUNT
	.align		4
        /*0000*/ 	.byte	0x04, 0x2f
        /*0002*/ 	.short	(.L_3 - .L_2)
	.align		4
.L_2:
        /*0004*/ 	.word	index@(triton_poi_fused__native_batch_norm_legit_no_training_29)
        /*0008*/ 	.word	0x00000012


	//----- nvinfo : EIATTR_MIN_STACK_SIZE
	.align		4
.L_3:
        /*000c*/ 	.byte	0x04, 0x12
        /*000e*/ 	.short	(.L_5 - .L_4)
	.align		4
.L_4:
        /*0010*/ 	.word	index@(triton_poi_fused__native_batch_norm_legit_no_training_29)
        /*0014*/ 	.word	0x00000000


	//----- nvinfo : EIATTR_FRAME_SIZE
	.align		4
.L_5:
        /*0018*/ 	.byte	0x04, 0x11
        /*001a*/ 	.short	(.L_7 - .L_6)
	.align		4
.L_6:
        /*001c*/ 	.word	index@(triton_poi_fused__native_batch_norm_legit_no_training_29)
        /*0020*/ 	.word	0x00000000


	//----- nvinfo : EIATTR_MIN_STACK_SIZE
	.align		4
.L_7:
        /*0024*/ 	.byte	0x04, 0x12
        /*0026*/ 	.short	(.L_9 - .L_8)
	.align		4
.L_8:
        /*0028*/ 	.word	index@(triton_poi_fused__native_batch_norm_legit_no_training_29)
        /*002c*/ 	.word	0x00000000
.L_9:


//--------------------- .nv.info.triton_poi_fused__native_batch_norm_legit_no_training_29 --------------------------
	.section	.nv.info.triton_poi_fused__native_batch_norm_legit_no_training_29,"",@"SHT_CUDA_INFO"
	.sectionflags	@""
	.align	4


	//----- nvinfo : EIATTR_CUDA_API_VERSION
	.align		4
        /*0000*/ 	.byte	0x04, 0x37
        /*0002*/ 	.short	(.L_11 - .L_10)
.L_10:
        /*0004*/ 	.word	0x0000007c


	//----- nvinfo : EIATTR_KPARAM_INFO
	.align		4
.L_11:
        /*0008*/ 	.byte	0x04, 0x17
        /*000a*/ 	.short	(.L_13 - .L_12)
.L_12:
        /*000c*/ 	.word	0x00000000
        /*0010*/ 	.short	0x0006
        /*0012*/ 	.short	0x0030
        /*0014*/ 	.byte	0x00, 0xf0, 0x11, 0x00


	//----- nvinfo : EIATTR_KPARAM_INFO
	.align		4
.L_13:
        /*0018*/ 	.byte	0x04, 0x17
        /*001a*/ 	.short	(.L_15 - .L_14)
.L_14:
        /*001c*/ 	.word	0x00000000
        /*0020*/ 	.short	0x0005
        /*0022*/ 	.short	0x0028
        /*0024*/ 	.byte	0x00, 0xf4, 0x21, 0x00


	//----- nvinfo : EIATTR_KPARAM_INFO
	.align		4
.L_15:
        /*0028*/ 	.byte	0x04, 0x17
        /*002a*/ 	.short	(.L_17 - .L_16)
.L_16:
        /*002c*/ 	.word	0x00000000
        /*0030*/ 	.short	0x0004
        /*0032*/ 	.short	0x0020
        /*0034*/ 	.byte	0x00, 0xf4, 0x21, 0x00


	//----- nvinfo : EIATTR_KPARAM_INFO
	.align		4
.L_17:
        /*0038*/ 	.byte	0x04, 0x17
        /*003a*/ 	.short	(.L_19 - .L_18)
.L_18:
        /*003c*/ 	.word	0x00000000
        /*0040*/ 	.short	0x0003
        /*0042*/ 	.short	0x0018
        /*0044*/ 	.byte	0x00, 0xf4, 0x21, 0x00


	//----- nvinfo : EIATTR_KPARAM_INFO
	.align		4
.L_19:
        /*0048*/ 	.byte	0x04, 0x17
        /*004a*/ 	.short	(.L_21 - .L_20)
.L_20:
        /*004c*/ 	.word	0x00000000
        /*0050*/ 	.short	0x0002
        /*0052*/ 	.short	0x0010
        /*0054*/ 	.byte	0x00, 0xf4, 0x21, 0x00


	//----- nvinfo : EIATTR_KPARAM_INFO
	.align		4
.L_21:
        /*0058*/ 	.byte	0x04, 0x17
        /*005a*/ 	.short	(.L_23 - .L_22)
.L_22:
        /*005c*/ 	.word	0x00000000
        /*0060*/ 	.short	0x0001
        /*0062*/ 	.short	0x0008
        /*0064*/ 	.byte	0x00, 0xf4, 0x21, 0x00


	//----- nvinfo : EIATTR_KPARAM_INFO
	.align		4
.L_23:
        /*0068*/ 	.byte	0x04, 0x17
        /*006a*/ 	.short	(.L_25 - .L_24)
.L_24:
        /*006c*/ 	.word	0x00000000
        /*0070*/ 	.short	0x0000
        /*0072*/ 	.short	0x0000
        /*0074*/ 	.byte	0x00, 0xf4, 0x21, 0x00


	//----- nvinfo : EIATTR_SPARSE_MMA_MASK
	.align		4
.L_25:
        /*0078*/ 	.byte	0x03, 0x50
        /*007a*/ 	.short	0x0000


	//----- nvinfo : EIATTR_MAXREG_COUNT
	.align		4
        /*007c*/ 	.byte	0x03, 0x1b
        /*007e*/ 	.short	0x00ff


	//----- nvinfo : EIATTR_EXIT_INSTR_OFFSETS
	.align		4
        /*0080*/ 	.byte	0x04, 0x1c
        /*0082*/ 	.short	(.L_27 - .L_26)


	//   ....[0]....
.L_26:
        /*0084*/ 	.word	0x00000390


	//----- nvinfo : EIATTR_REQNTID
	.align		4
.L_27:
        /*0088*/ 	.byte	0x04, 0x10
        /*008a*/ 	.short	(.L_29 - .L_28)
.L_28:
        /*008c*/ 	.word	0x00000080
        /*0090*/ 	.word	0x00000001
        /*0094*/ 	.word	0x00000001


	//----- nvinfo : EIATTR_CBANK_PARAM_SIZE
	.align		4
.L_29:
        /*0098*/ 	.byte	0x03, 0x19
        /*009a*/ 	.short	0x0034


	//----- nvinfo : EIATTR_PARAM_CBANK
	.align		4
        /*009c*/ 	.byte	0x04, 0x0a
        /*009e*/ 	.short	(.L_31 - .L_30)
	.align		4
.L_30:
        /*00a0*/ 	.word	index@(.nv.constant0.triton_poi_fused__native_batch_norm_legit_no_training_29)
        /*00a4*/ 	.short	0x0210
        /*00a6*/ 	.short	0x0034


	//----- nvinfo : EIATTR_SW_WAR
	.align		4
.L_31:
        /*00a8*/ 	.byte	0x04, 0x36
        /*00aa*/ 	.short	(.L_33 - .L_32)
.L_32:
        /*00ac*/ 	.word	0x00000008
.L_33:


//--------------------- .nv.callgraph             --------------------------
	.section	.nv.callgraph,"",@"SHT_CUDA_CALLGRAPH"
	.align	4
	.sectionentsize	8
	.align		4
        /*0000*/ 	.word	0x00000000
	.align		4
        /*0004*/ 	.word	0xffffffff
	.align		4
        /*0008*/ 	.word	0x00000000
	.align		4
        /*000c*/ 	.word	0xfffffffe
	.align		4
        /*0010*/ 	.word	0x00000000
	.align		4
        /*0014*/ 	.word	0xfffffffd
	.align		4
        /*0018*/ 	.word	0x00000000
	.align		4
        /*001c*/ 	.word	0xfffffffc


//--------------------- .nv.constant4             --------------------------
	.section	.nv.constant4,"a",@progbits
	.align	8
	.align		8
.nv.constant4:
        /*0000*/ 	.dword	_$_str
	.align		8
        /*0008*/ 	.dword	_$_str_$_2


//--------------------- .text.triton_poi_fused__native_batch_norm_legit_no_training_29 --------------------------
	.section	.text.triton_poi_fused__native_batch_norm_legit_no_training_29,"ax",@progbits
	.align	128
        .global         triton_poi_fused__native_batch_norm_legit_no_training_29
        .type           triton_poi_fused__native_batch_norm_legit_no_training_29,@function
        .size           triton_poi_fused__native_batch_norm_legit_no_training_29,(.L_x_1 - triton_poi_fused__native_batch_norm_legit_no_training_29)
        .other          triton_poi_fused__native_batch_norm_legit_no_training_29,@"STO_CUDA_ENTRY STV_DEFAULT"
triton_poi_fused__native_batch_norm_legit_no_training_29:
.text.triton_poi_fused__native_batch_norm_legit_no_training_29:
[----:B------:R-:W-:Y:S01]  /*0000*/  LDC R1, c[0x0][0x28] ;  /* 0x00000a00ff017b82 */ /* 0x000fe20000000800 */
[----:B------:R-:W1:Y:S07]  /*0010*/  S2R R0, SR_TID.X ;  /* 0x0000000000007919 */ /* 0x000e6e0000002100 */
[----:B------:R-:W2:Y:S01]  /*0020*/  LDC.64 R2, c[0x0][0x220] ;  /* 0x00008800ff027b82 */ /* 0x000ea20000000a00 */
[----:B------:R-:W-:Y:S01]  /*0030*/  ULDC.64 UR4, c[0x0][0x208] ;  /* 0x0000820000047ab9 */ /* 0x000fe20000000a00 */
[----:B------:R-:W3:Y:S06]  /*0040*/  S2R R7, SR_CTAID.X ;  /* 0x0000000000077919 */ /* 0x000eec0000002500 */
[----:B------:R-:W4:Y:S08]  /*0050*/  LDC.64 R8, c[0x0][0x228] ;  /* 0x00008a00ff087b82 */ /* 0x000f300000000a00 */
[----:B------:R-:W5:Y:S01]  /*0060*/  LDC.64 R10, c[0x0][0x230] ;  /* 0x00008c00ff0a7b82 */ /* 0x000f620000000a00 */
[----:B-1----:R-:W-:-:S02]  /*0070*/  SHF.L.U32 R0, R0, 0x1, RZ ;  /* 0x0000000100007819 */ /* 0x002fc400000006ff */
[----:B---3--:R-:W-:Y:S02]  /*0080*/  SHF.R.S32.HI R5, RZ, 0x17, R7 ;  /* 0x00000017ff057819 */ /* 0x008fe40000011407 */
[----:B------:R-:W-:Y:S02]  /*0090*/  LOP3.LUT R0, R0, 0xfe, RZ, 0xc0, !PT ;  /* 0x000000fe00007812 */ /* 0x000fe400078ec0ff */
[----:B------:R-:W-:Y:S02]  /*00a0*/  SGXT R5, R5, 0x1 ;  /* 0x000000010505781a */ /* 0x000fe40000000200 */
[----:B------:R-:W-:Y:S02]  /*00b0*/  LEA R0, R7, R0, 0x8 ;  /* 0x0000000007007211 */ /* 0x000fe400078e40ff */
[----:B------:R-:W1:Y:S02]  /*00c0*/  LDC.64 R6, c[0x0][0x218] ;  /* 0x00008600ff067b82 */ /* 0x000e640000000a00 */
[----:B------:R-:W-:-:S04]  /*00d0*/  LEA.HI R5, R5, R0, RZ, 0x7 ;  /* 0x0000000005057211 */ /* 0x000fc800078f38ff */
[----:B------:R-:W-:-:S04]  /*00e0*/  LOP3.LUT R5, R5, 0xffffff80, RZ, 0xc0, !PT ;  /* 0xffffff8005057812 */ /* 0x000fc800078ec0ff */
[----:B------:R-:W-:Y:S02]  /*00f0*/  IADD3 R13, R0, -R5, RZ ;  /* 0x80000005000d7210 */ /* 0x000fe40007ffe0ff */
[----:B------:R-:W3:Y:S03]  /*0100*/  LDC.64 R4, c[0x0][0x210] ;  /* 0x00008400ff047b82 */ /* 0x000ee60000000a00 */
[----:B--2---:R-:W-:-:S06]  /*0110*/  IMAD.WIDE R2, R13, 0x4, R2 ;  /* 0x000000040d027825 */ /* 0x004fcc00078e0202 */
[----:B------:R-:W2:Y:S01]  /*0120*/  LDG.E.EL.64 R2, desc[UR4][R2.64] ;  /* 0x0000000402027981 */ /* 0x000ea2000c2e1b00 */
[----:B-1----:R-:W-:-:S06]  /*0130*/  IMAD.WIDE R6, R13, 0x4, R6 ;  /* 0x000000040d067825 */ /* 0x002fcc00078e0206 */
[----:B------:R-:W2:Y:S01]  /*0140*/  LDG.E.EL.64 R6, desc[UR4][R6.64] ;  /* 0x0000000406067981 */ /* 0x000ea2000c2e1b00 */
[----:B---3--:R-:W-:-:S06]  /*0150*/  IMAD.WIDE R4, R0, 0x4, R4 ;  /* 0x0000000400047825 */ /* 0x008fcc00078e0204 */
[----:B------:R-:W3:Y:S01]  /*0160*/  LDG.E.64 R4, desc[UR4][R4.64] ;  /* 0x0000000404047981 */ /* 0x000ee2000c1e1b00 */
[----:B----4-:R-:W-:-:S04]  /*0170*/  IMAD.WIDE R8, R13, 0x4, R8 ;  /* 0x000000040d087825 */ /* 0x010fc800078e0208 */
[----:B-----5:R-:W-:Y:S02]  /*0180*/  IMAD.WIDE R10, R13, 0x4, R10 ;  /* 0x000000040d0a7825 */ /* 0x020fe400078e020a */
[----:B------:R-:W4:Y:S04]  /*0190*/  LDG.E.EL.64 R8, desc[UR4][R8.64] ;  /* 0x0000000408087981 */ /* 0x000f28000c2e1b00 */
[----:B------:R-:W4:Y:S01]  /*01a0*/  LDG.E.EL.64 R10, desc[UR4][R10.64] ;  /* 0x000000040a0a7981 */ /* 0x000f22000c2e1b00 */
[----:B------:R-:W-:Y:S01]  /*01b0*/  HFMA2.MMA R15, -RZ, RZ, 1.625, 0 ;  /* 0x3e800000ff0f7435 */ /* 0x000fe200000001ff */
[----:B--2---:R-:W-:Y:S01]  /*01c0*/  FADD R2, R2, 9.9999997473787516356e-06 ;  /* 0x3727c5ac02027421 */ /* 0x004fe20000000000 */
[----:B------:R-:W-:-:S03]  /*01d0*/  FADD R12, R3, 9.9999997473787516356e-06 ;  /* 0x3727c5ac030c7421 */ /* 0x000fc60000000000 */
[----:B------:R1:W2:Y:S08]  /*01e0*/  MUFU.SQRT R13, R2 ;  /* 0x00000002000d7308 */ /* 0x0002b00000002000 */
[----:B------:R-:W5:Y:S01]  /*01f0*/  MUFU.SQRT R14, R12 ;  /* 0x0000000c000e7308 */ /* 0x000f620000002000 */
[----:B-1----:R-:W1:Y:S01]  /*0200*/  LDC.64 R2, c[0x0][0x238] ;  /* 0x00008e00ff027b82 */ /* 0x002e620000000a00 */
[----:B--2---:R-:W-:-:S02]  /*0210*/  FSETP.GT.AND P0, PT, R13, 8.50705917302346158658e+37, PT ;  /* 0x7e8000000d00780b */ /* 0x004fc40003f04000 */
[----:B------:R-:W-:Y:S02]  /*0220*/  FSETP.GEU.AND P2, PT, R13, 1.175494350822287508e-38, PT ;  /* 0x008000000d00780b */ /* 0x000fe40003f4e000 */
[C---:B-----5:R-:W-:Y:S02]  /*0230*/  FSETP.GT.AND P1, PT, R14.reuse, 8.50705917302346158658e+37, PT ;  /* 0x7e8000000e00780b */ /* 0x060fe40003f24000 */
[----:B------:R-:W-:-:S07]  /*0240*/  FSETP.GEU.AND P3, PT, R14, 1.175494350822287508e-38, PT ;  /* 0x008000000e00780b */ /* 0x000fce0003f6e000 */
[----:B------:R-:W-:-:S04]  /*0250*/  @P0 FMUL R13, R13, 0.25 ;  /* 0x3e8000000d0d0820 */ /* 0x000fc80000400000 */
[----:B------:R-:W-:Y:S01]  /*0260*/  @!P2 FMUL R13, R13, 16777216 ;  /* 0x4b8000000d0da820 */ /* 0x000fe20000400000 */
[----:B------:R-:W-:-:S04]  /*0270*/  @P1 FMUL R14, R14, 0.25 ;  /* 0x3e8000000e0e1820 */ /* 0x000fc80000400000 */
[----:B------:R-:W-:Y:S01]  /*0280*/  @!P3 FMUL R14, R14, 16777216 ;  /* 0x4b8000000e0eb820 */ /* 0x000fe20000400000 */
[----:B------:R-:W2:Y:S01]  /*0290*/  MUFU.RCP R13, R13 ;  /* 0x0000000d000d7308 */ /* 0x000ea20000001000 */
[----:B------:R-:W-:-:S07]  /*02a0*/  FSEL R12, R15, 1, P0 ;  /* 0x3f8000000f0c7808 */ /* 0x000fce0000000000 */
[----:B------:R-:W5:Y:S01]  /*02b0*/  MUFU.RCP R14, R14 ;  /* 0x0000000e000e7308 */ /* 0x000f620000001000 */
[----:B------:R-:W-:Y:S01]  /*02c0*/  FSEL R15, R15, 1, P1 ;  /* 0x3f8000000f0f7808 */ /* 0x000fe20000800000 */
[----:B------:R-:W-:Y:S01]  /*02d0*/  @!P2 FMUL R12, R12, 16777216 ;  /* 0x4b8000000c0ca820 */ /* 0x000fe20000400000 */
[----:B---3--:R-:W-:-:S03]  /*02e0*/  FADD R4, R4, -R6 ;  /* 0x8000000604047221 */ /* 0x008fc60000000000 */
[----:B------:R-:W-:Y:S01]  /*02f0*/  @!P3 FMUL R15, R15, 16777216 ;  /* 0x4b8000000f0fb820 */ /* 0x000fe20000400000 */
[----:B------:R-:W-:Y:S01]  /*0300*/  FADD R5, R5, -R7 ;  /* 0x8000000705057221 */ /* 0x000fe20000000000 */
[----:B--2---:R-:W-:Y:S02]  /*0310*/  FMUL R13, R13, R12 ;  /* 0x0000000c0d0d7220 */ /* 0x004fe40000400000 */
[----:B-----5:R-:W-:Y:S02]  /*0320*/  FMUL R6, R14, R15 ;  /* 0x0000000f0e067220 */ /* 0x020fe40000400000 */
[----:B------:R-:W-:Y:S02]  /*0330*/  FMUL R13, R4, R13 ;  /* 0x0000000d040d7220 */ /* 0x000fe40000400000 */
[----:B------:R-:W-:Y:S01]  /*0340*/  FMUL R6, R5, R6 ;  /* 0x0000000605067220 */ /* 0x000fe20000400000 */
[----:B-1----:R-:W-:-:S04]  /*0350*/  IMAD.WIDE R2, R0, 0x4, R2 ;  /* 0x0000000400027825 */ /* 0x002fc800078e0202 */
[----:B----4-:R-:W-:Y:S01]  /*0360*/  FFMA R8, R8, R13, R10 ;  /* 0x0000000d08087223 */ /* 0x010fe2000000000a */
[----:B------:R-:W-:-:S05]  /*0370*/  FFMA R9, R9, R6, R11 ;  /* 0x0000000609097223 */ /* 0x000fca000000000b */
[----:B------:R-:W-:Y:S01]  /*0380*/  STG.E.64 desc[UR4][R2.64], R8 ;  /* 0x0000000802007986 */ /* 0x000fe2000c101b04 */
[----:B------:R-:W-:Y:S05]  /*0390*/  EXIT ;  /* 0x000000000000794d */ /* 0x000fea0003800000 */
.L_x_0:
[----:B------:R-:W-:-:S00]  /*03a0*/  BRA `(.L_x_0) ;  /* 0xfffffffc00fc7947 */ /* 0x000fc0000383ffff */
[----:B------:R-:W-:-:S00]  /*03b0*/  NOP ;  /* 0x0000000000007918 */ /* 0x000fc00000000000 */
        /* <DEDUP_REMOVED lines=12> */
.L_x_1:


//--------------------- .nv.global.init           --------------------------
	.section	.nv.global.init,"aw",@progbits
.nv.global.init:
	.type		_$_str,@object
	.size		_$_str,(_$_str_$_2 - _$_str)
_$_str:
        /*0000*/ 	.byte	0x5f, 0x5f, 0x43, 0x55, 0x44, 0x41, 0x5f, 0x46, 0x54, 0x5a, 0x00
	.type		_$_str_$_2,@object
	.size		_$_str_$_2,(.L_1 - _$_str_$_2)
_$_str_$_2:
        /*000b*/ 	.byte	0x5f, 0x5f, 0x43, 0x55, 0x44, 0x41, 0x5f, 0x50, 0x52, 0x45, 0x43, 0x5f, 0x53, 0x51, 0x52, 0x54
        /*001b*/ 	.byte	0x00
.L_1:


//--------------------- .nv.constant0.triton_poi_fused__native_batch_norm_legit_no_training_29 --------------------------
	.section	.nv.constant0.triton_poi_fused__native_batch_norm_legit_no_training_29,"a",@progbits
	.sectionflags	@""
	.align	4
.nv.constant0.triton_poi_fused__native_batch_norm_legit_no_training_29:
	.zero		580
